	.headerflags	@"EF_CUDA_TEXMODE_UNIFIED EF_CUDA_64BIT_ADDRESS EF_CUDA_ACCELERATORS EF_CUDA_SM90 EF_CUDA_VIRTUAL_SM(EF_CUDA_SM90)"
	.elftype	@"ET_EXEC"


//--------------------- .nv.info                  --------------------------
	.section	.nv.info,"",@"SHT_CUDA_INFO"
	.align	4


	//----- nvinfo : EIATTR_REGCOUNT
	.align		4
        /*0000*/ 	.byte	0x04, 0x2f
        /*0002*/ 	.short	(.L_3 - .L_2)
	.align		4
.L_2:
        /*0004*/ 	.word	index@(triton_poi_fused__native_batch_norm_legit_no_training__prelu_kernel_add_convolution_31)
        /*0008*/ 	.word	0x00000020


	//----- nvinfo : EIATTR_MIN_STACK_SIZE
	.align		4
.L_3:
        /*000c*/ 	.byte	0x04, 0x12
        /*000e*/ 	.short	(.L_5 - .L_4)
	.align		4
.L_4:
        /*0010*/ 	.word	index@(triton_poi_fused__native_batch_norm_legit_no_training__prelu_kernel_add_convolution_31)
        /*0014*/ 	.word	0x00000000


	//----- nvinfo : EIATTR_FRAME_SIZE
	.align		4
.L_5:
        /*0018*/ 	.byte	0x04, 0x11
        /*001a*/ 	.short	(.L_7 - .L_6)
	.align		4
.L_6:
        /*001c*/ 	.word	index@(triton_poi_fused__native_batch_norm_legit_no_training__prelu_kernel_add_convolution_31)
        /*0020*/ 	.word	0x00000000


	//----- nvinfo : EIATTR_MIN_STACK_SIZE
	.align		4
.L_7:
        /*0024*/ 	.byte	0x04, 0x12
        /*0026*/ 	.short	(.L_9 - .L_8)
	.align		4
.L_8:
        /*0028*/ 	.word	index@(triton_poi_fused__native_batch_norm_legit_no_training__prelu_kernel_add_convolution_31)
        /*002c*/ 	.word	0x00000000
.L_9:


//--------------------- .nv.info.triton_poi_fused__native_batch_norm_legit_no_training__prelu_kernel_add_convolution_31 --------------------------
	.section	.nv.info.triton_poi_fused__native_batch_norm_legit_no_training__prelu_kernel_add_convolution_31,"",@"SHT_CUDA_INFO"
	.sectionflags	@""
	.align	4


	//----- nvinfo : EIATTR_CUDA_API_VERSION
	.align		4
        /*0000*/ 	.byte	0x04, 0x37
        /*0002*/ 	.short	(.L_11 - .L_10)
.L_10:
        /*0004*/ 	.word	0x0000007c


	//----- nvinfo : EIATTR_KPARAM_INFO
	.align		4
.L_11:
        /*0008*/ 	.byte	0x04, 0x17
        /*000a*/ 	.short	(.L_13 - .L_12)
.L_12:
        /*000c*/ 	.word	0x00000000
        /*0010*/ 	.short	0x000a
        /*0012*/ 	.short	0x0050
        /*0014*/ 	.byte	0x00, 0xf0, 0x11, 0x00


	//----- nvinfo : EIATTR_KPARAM_INFO
	.align		4
.L_13:
        /*0018*/ 	.byte	0x04, 0x17
        /*001a*/ 	.short	(.L_15 - .L_14)
.L_14:
        /*001c*/ 	.word	0x00000000
        /*0020*/ 	.short	0x0009
        /*0022*/ 	.short	0x0048
        /*0024*/ 	.byte	0x00, 0xf4, 0x21, 0x00


	//----- nvinfo : EIATTR_KPARAM_INFO
	.align		4
.L_15:
        /*0028*/ 	.byte	0x04, 0x17
        /*002a*/ 	.short	(.L_17 - .L_16)
.L_16:
        /*002c*/ 	.word	0x00000000
        /*0030*/ 	.short	0x0008
        /*0032*/ 	.short	0x0040
        /*0034*/ 	.byte	0x00, 0xf4, 0x21, 0x00


	//----- nvinfo : EIATTR_KPARAM_INFO
	.align		4
.L_17:
        /*0038*/ 	.byte	0x04, 0x17
        /*003a*/ 	.short	(.L_19 - .L_18)
.L_18:
        /*003c*/ 	.word	0x00000000
        /*0040*/ 	.short	0x0007
        /*0042*/ 	.short	0x0038
        /*0044*/ 	.byte	0x00, 0xf4, 0x21, 0x00


	//----- nvinfo : EIATTR_KPARAM_INFO
	.align		4
.L_19:
        /*0048*/ 	.byte	0x04, 0x17
        /*004a*/ 	.short	(.L_21 - .L_20)
.L_20:
        /*004c*/ 	.word	0x00000000
        /*0050*/ 	.short	0x0006
        /*0052*/ 	.short	0x0030
        /*0054*/ 	.byte	0x00, 0xf4, 0x21, 0x00


	//----- nvinfo : EIATTR_KPARAM_INFO
	.align		4
.L_21:
        /*0058*/ 	.byte	0x04, 0x17
        /*005a*/ 	.short	(.L_23 - .L_22)
.L_22:
        /*005c*/ 	.word	0x00000000
        /*0060*/ 	.short	0x0005
        /*0062*/ 	.short	0x0028
        /*0064*/ 	.byte	0x00, 0xf4, 0x21, 0x00


	//----- nvinfo : EIATTR_KPARAM_INFO
	.align		4
.L_23:
        /*0068*/ 	.byte	0x04, 0x17
        /*006a*/ 	.short	(.L_25 - .L_24)
.L_24:
        /*006c*/ 	.word	0x00000000
        /*0070*/ 	.short	0x0004
        /*0072*/ 	.short	0x0020
        /*0074*/ 	.byte	0x00, 0xf4, 0x21, 0x00


	//----- nvinfo : EIATTR_KPARAM_INFO
	.align		4
.L_25:
        /*0078*/ 	.byte	0x04, 0x17
        /*007a*/ 	.short	(.L_27 - .L_26)
.L_26:
        /*007c*/ 	.word	0x00000000
        /*0080*/ 	.short	0x0003
        /*0082*/ 	.short	0x0018
        /*0084*/ 	.byte	0x00, 0xf4, 0x21, 0x00


	//----- nvinfo : EIATTR_KPARAM_INFO
	.align		4
.L_27:
        /*0088*/ 	.byte	0x04, 0x17
        /*008a*/ 	.short	(.L_29 - .L_28)
.L_28:
        /*008c*/ 	.word	0x00000000
        /*0090*/ 	.short	0x0002
        /*0092*/ 	.short	0x0010
        /*0094*/ 	.byte	0x00, 0xf4, 0x21, 0x00


	//----- nvinfo : EIATTR_KPARAM_INFO
	.align		4
.L_29:
        /*0098*/ 	.byte	0x04, 0x17
        /*009a*/ 	.short	(.L_31 - .L_30)
.L_30:
        /*009c*/ 	.word	0x00000000
        /*00a0*/ 	.short	0x0001
        /*00a2*/ 	.short	0x0008
        /*00a4*/ 	.byte	0x00, 0xf4, 0x21, 0x00


	//----- nvinfo : EIATTR_KPARAM_INFO
	.align		4
.L_31:
        /*00a8*/ 	.byte	0x04, 0x17
        /*00aa*/ 	.short	(.L_33 - .L_32)
.L_32:
        /*00ac*/ 	.word	0x00000000
        /*00b0*/ 	.short	0x0000
        /*00b2*/ 	.short	0x0000
        /*00b4*/ 	.byte	0x00, 0xf4, 0x21, 0x00


	//----- nvinfo : EIATTR_SPARSE_MMA_MASK
	.align		4
.L_33:
        /*00b8*/ 	.byte	0x03, 0x50
        /*00ba*/ 	.short	0x0000


	//----- nvinfo : EIATTR_MAXREG_COUNT
	.align		4
        /*00bc*/ 	.byte	0x03, 0x1b
        /*00be*/ 	.short	0x00ff


	//----- nvinfo : EIATTR_EXIT_INSTR_OFFSETS
	.align		4
        /*00c0*/ 	.byte	0x04, 0x1c
        /*00c2*/ 	.short	(.L_35 - .L_34)


	//   ....[0]....
.L_34:
        /*00c4*/ 	.word	0x00000730


	//----- nvinfo : EIATTR_REQNTID
	.align		4
.L_35:
        /*00c8*/ 	.byte	0x04, 0x10
        /*00ca*/ 	.short	(.L_37 - .L_36)
.L_36:
        /*00cc*/ 	.word	0x00000080
        /*00d0*/ 	.word	0x00000001
        /*00d4*/ 	.word	0x00000001


	//----- nvinfo : EIATTR_CBANK_PARAM_SIZE
	.align		4
.L_37:
        /*00d8*/ 	.byte	0x03, 0x19
        /*00da*/ 	.short	0x0054


	//----- nvinfo : EIATTR_PARAM_CBANK
	.align		4
        /*00dc*/ 	.byte	0x04, 0x0a
        /*00de*/ 	.short	(.L_39 - .L_38)
	.align		4
.L_38:
        /*00e0*/ 	.word	index@(.nv.constant0.triton_poi_fused__native_batch_norm_legit_no_training__prelu_kernel_add_convolution_31)
        /*00e4*/ 	.short	0x0210
        /*00e6*/ 	.short	0x0054


	//----- nvinfo : EIATTR_SW_WAR
	.align		4
.L_39:
        /*00e8*/ 	.byte	0x04, 0x36
        /*00ea*/ 	.short	(.L_41 - .L_40)
.L_40:
        /*00ec*/ 	.word	0x00000008
.L_41:


//--------------------- .nv.callgraph             --------------------------
	.section	.nv.callgraph,"",@"SHT_CUDA_CALLGRAPH"
	.align	4
	.sectionentsize	8
	.align		4
        /*0000*/ 	.word	0x00000000
	.align		4
        /*0004*/ 	.word	0xffffffff
	.align		4
        /*0008*/ 	.word	0x00000000
	.align		4
        /*000c*/ 	.word	0xfffffffe
	.align		4
        /*0010*/ 	.word	0x00000000
	.align		4
        /*0014*/ 	.word	0xfffffffd
	.align		4
        /*0018*/ 	.word	0x00000000
	.align		4
        /*001c*/ 	.word	0xfffffffc


//--------------------- .nv.constant4             --------------------------
	.section	.nv.constant4,"a",@progbits
	.align	8
	.align		8
.nv.constant4:
        /*0000*/ 	.dword	_$_str
	.align		8
        /*0008*/ 	.dword	_$_str_$_2


//--------------------- .text.triton_poi_fused__native_batch_norm_legit_no_training__prelu_kernel_add_convolution_31 --------------------------
	.section	.text.triton_poi_fused__native_batch_norm_legit_no_training__prelu_kernel_add_convolution_31,"ax",@progbits
	.align	128
        .global         triton_poi_fused__native_batch_norm_legit_no_training__prelu_kernel_add_convolution_31
        .type           triton_poi_fused__native_batch_norm_legit_no_training__prelu_kernel_add_convolution_31,@function
        .size           triton_poi_fused__native_batch_norm_legit_no_training__prelu_kernel_add_convolution_31,(.L_x_1 - triton_poi_fused__native_batch_norm_legit_no_training__prelu_kernel_add_convolution_31)
        .other          triton_poi_fused__native_batch_norm_legit_no_training__prelu_kernel_add_convolution_31,@"STO_CUDA_ENTRY STV_DEFAULT"
triton_poi_fused__native_batch_norm_legit_no_training__prelu_kernel_add_convolution_31:
.text.triton_poi_fused__native_batch_norm_legit_no_training__prelu_kernel_add_convolution_31:
[----:B------:R-:W-:Y:S01]  /*0000*/  LDC R1, c[0x0][0x28] ;  /* 0x00000a00ff017b82 */ /* 0x000fe20000000800 */
[----:B------:R-:W1:Y:S07]  /*0010*/  S2R R0, SR_TID.X ;  /* 0x0000000000007919 */ /* 0x000e6e0000002100 */
[----:B------:R-:W2:Y:S01]  /*0020*/  LDC.64 R24, c[0x0][0x228] ;  /* 0x00008a00ff187b82 */ /* 0x000ea20000000a00 */
[----:B------:R-:W-:Y:S01]  /*0030*/  ULDC.64 UR4, c[0x0][0x208] ;  /* 0x0000820000047ab9 */ /* 0x000fe20000000a00 */
[----:B------:R-:W3:Y:S06]  /*0040*/  S2R R5, SR_CTAID.X ;  /* 0x0000000000057919 */ /* 0x000eec0000002500 */
[----:B------:R-:W4:Y:S08]  /*0050*/  LDC.64 R8, c[0x0][0x218] ;  /* 0x00008600ff087b82 */ /* 0x000f300000000a00 */
[----:B------:R-:W5:Y:S08]  /*0060*/  LDC.64 R28, c[0x0][0x210] ;  /* 0x00008400ff1c7b82 */ /* 0x000f700000000a00 */
[----:B------:R-:W5:Y:S01]  /*0070*/  LDC.64 R16, c[0x0][0x220] ;  /* 0x00008800ff107b82 */ /* 0x000f620000000a00 */
[----:B-1----:R-:W-:-:S07]  /*0080*/  SHF.L.U32 R0, R0, 0x2, RZ ;  /* 0x0000000200007819 */ /* 0x002fce00000006ff */
[----:B------:R-:W1:Y:S01]  /*0090*/  LDC.64 R20, c[0x0][0x230] ;  /* 0x00008c00ff147b82 */ /* 0x000e620000000a00 */
[----:B---3--:R-:W-:Y:S02]  /*00a0*/  SHF.R.S32.HI R3, RZ, 0x16, R5 ;  /* 0x00000016ff037819 */ /* 0x008fe40000011405 */
[----:B------:R-:W-:Y:S02]  /*00b0*/  LOP3.LUT R0, R0, 0x1fc, RZ, 0xc0, !PT ;  /* 0x000001fc00007812 */ /* 0x000fe400078ec0ff */
[----:B------:R-:W-:-:S03]  /*00c0*/  SGXT R3, R3, 0x1 ;  /* 0x000000010303781a */ /* 0x000fc60000000200 */
[----:B------:R-:W3:Y:S01]  /*00d0*/  LDC.64 R12, c[0x0][0x238] ;  /* 0x00008e00ff0c7b82 */ /* 0x000ee20000000a00 */
[----:B------:R-:W-:-:S04]  /*00e0*/  LEA R0, R5, R0, 0x9 ;  /* 0x0000000005007211 */ /* 0x000fc800078e48ff */
[----:B------:R-:W-:-:S04]  /*00f0*/  LEA.HI R3, R3, R0, RZ, 0x4 ;  /* 0x0000000003037211 */ /* 0x000fc800078f20ff */
[----:B------:R-:W-:-:S04]  /*0100*/  LOP3.LUT R3, R3, 0xfffffff0, RZ, 0xc0, !PT ;  /* 0xfffffff003037812 */ /* 0x000fc800078ec0ff */
[----:B------:R-:W-:-:S05]  /*0110*/  IADD3 R3, R0, -R3, RZ ;  /* 0x8000000300037210 */ /* 0x000fca0007ffe0ff */
[----:B--2---:R-:W-:-:S06]  /*0120*/  IMAD.WIDE R24, R3, 0x4, R24 ;  /* 0x0000000403187825 */ /* 0x004fcc00078e0218 */
[----:B------:R-:W2:Y:S01]  /*0130*/  LDG.E.EL.128 R24, desc[UR4][R24.64] ;  /* 0x0000000418187981 */ /* 0x000ea2000c2e1d00 */
[----:B----4-:R-:W-:-:S04]  /*0140*/  IMAD.WIDE R8, R3, 0x4, R8 ;  /* 0x0000000403087825 */ /* 0x010fc800078e0208 */
[----:B-----5:R-:W-:Y:S02]  /*0150*/  IMAD.WIDE R28, R0, 0x4, R28 ;  /* 0x00000004001c7825 */ /* 0x020fe400078e021c */
[----:B------:R-:W4:Y:S02]  /*0160*/  LDG.E.EL.128 R8, desc[UR4][R8.64] ;  /* 0x0000000408087981 */ /* 0x000f24000c2e1d00 */
[C---:B0-----:R-:W-:Y:S02]  /*0170*/  IMAD.WIDE R16, R3.reuse, 0x4, R16 ;  /* 0x0000000403107825 */ /* 0x041fe400078e0210 */
[----:B------:R-:W4:Y:S04]  /*0180*/  LDG.E.128 R4, desc[UR4][R28.64] ;  /* 0x000000041c047981 */ /* 0x000f28000c1e1d00 */
[----:B------:R-:W5:Y:S01]  /*0190*/  LDG.E.EL.128 R16, desc[UR4][R16.64] ;  /* 0x0000000410107981 */ /* 0x000f62000c2e1d00 */
[----:B-1----:R-:W-:-:S04]  /*01a0*/  IMAD.WIDE R20, R3, 0x4, R20 ;  /* 0x0000000403147825 */ /* 0x002fc800078e0214 */
[----:B---3--:R-:W-:-:S04]  /*01b0*/  IMAD.WIDE R12, R3, 0x4, R12 ;  /* 0x00000004030c7825 */ /* 0x008fc800078e020c */
[----:B--2---:R-:W-:Y:S01]  /*01c0*/  FADD R2, R24, 9.9999997473787516356e-06 ;  /* 0x3727c5ac18027421 */ /* 0x004fe20000000000 */
[----:B------:R-:W-:Y:S01]  /*01d0*/  FADD R26, R26, 9.9999997473787516356e-06 ;  /* 0x3727c5ac1a1a7421 */ /* 0x000fe20000000000 */
[----:B------:R-:W-:Y:S02]  /*01e0*/  FADD R25, R25, 9.9999997473787516356e-06 ;  /* 0x3727c5ac19197421 */ /* 0x000fe40000000000 */
[----:B------:R-:W0:Y:S08]  /*01f0*/  MUFU.SQRT R22, R2 ;  /* 0x0000000200167308 */ /* 0x000e300000002000 */
[----:B------:R-:W1:Y:S08]  /*0200*/  MUFU.SQRT R15, R25 ;  /* 0x00000019000f7308 */ /* 0x000e700000002000 */
[----:B------:R-:W2:Y:S01]  /*0210*/  MUFU.SQRT R26, R26 ;  /* 0x0000001a001a7308 */ /* 0x000ea20000002000 */
[----:B0-----:R-:W-:-:S02]  /*0220*/  FSETP.GT.AND P0, PT, R22, 8.50705917302346158658e+37, PT ;  /* 0x7e8000001600780b */ /* 0x001fc40003f04000 */
[----:B------:R-:W-:Y:S02]  /*0230*/  FSETP.GEU.AND P3, PT, R22, 1.175494350822287508e-38, PT ;  /* 0x008000001600780b */ /* 0x000fe40003f6e000 */
[C---:B-1----:R-:W-:Y:S02]  /*0240*/  FSETP.GT.AND P1, PT, R15.reuse, 8.50705917302346158658e+37, PT ;  /* 0x7e8000000f00780b */ /* 0x042fe40003f24000 */
[----:B------:R-:W-:Y:S02]  /*0250*/  FSETP.GEU.AND P4, PT, R15, 1.175494350822287508e-38, PT ;  /* 0x008000000f00780b */ /* 0x000fe40003f8e000 */
[C---:B--2---:R-:W-:Y:S02]  /*0260*/  FSETP.GT.AND P2, PT, R26.reuse, 8.50705917302346158658e+37, PT ;  /* 0x7e8000001a00780b */ /* 0x044fe40003f44000 */
[----:B------:R-:W-:-:S03]  /*0270*/  FSETP.GEU.AND P5, PT, R26, 1.175494350822287508e-38, PT ;  /* 0x008000001a00780b */ /* 0x000fc60003fae000 */
[----:B------:R-:W-:Y:S01]  /*0280*/  @P0 FMUL R22, R22, 0.25 ;  /* 0x3e80000016160820 */ /* 0x000fe20000400000 */
[----:B------:R-:W-:-:S03]  /*0290*/  HFMA2.MMA R24, -RZ, RZ, 1.625, 0 ;  /* 0x3e800000ff187435 */ /* 0x000fc600000001ff */
[----:B------:R-:W-:Y:S01]  /*02a0*/  @P1 FMUL R15, R15, 0.25 ;  /* 0x3e8000000f0f1820 */ /* 0x000fe20000400000 */
[----:B------:R-:W-:-:S03]  /*02b0*/  @!P3 FMUL R22, R22, 16777216 ;  /* 0x4b8000001616b820 */ /* 0x000fc60000400000 */
[----:B------:R-:W-:Y:S01]  /*02c0*/  @!P4 FMUL R15, R15, 16777216 ;  /* 0x4b8000000f0fc820 */ /* 0x000fe20000400000 */
[----:B------:R-:W-:Y:S01]  /*02d0*/  @P2 FMUL R26, R26, 0.25 ;  /* 0x3e8000001a1a2820 */ /* 0x000fe20000400000 */
[----:B------:R0:W1:Y:S03]  /*02e0*/  MUFU.RCP R14, R22 ;  /* 0x00000016000e7308 */ /* 0x0000660000001000 */
[----:B------:R-:W-:Y:S01]  /*02f0*/  @!P5 FMUL R26, R26, 16777216 ;  /* 0x4b8000001a1ad820 */ /* 0x000fe20000400000 */
[----:B------:R-:W-:-:S04]  /*0300*/  FSEL R23, R24, 1, P0 ;  /* 0x3f80000018177808 */ /* 0x000fc80000000000 */
[----:B------:R-:W2:Y:S01]  /*0310*/  MUFU.RCP R2, R26 ;  /* 0x0000001a00027308 */ /* 0x000ea20000001000 */
[----:B----4-:R-:W-:Y:S01]  /*0320*/  FADD R4, R4, R8 ;  /* 0x0000000804047221 */ /* 0x010fe20000000000 */
[----:B------:R-:W-:Y:S01]  /*0330*/  @!P3 FMUL R23, R23, 16777216 ;  /* 0x4b8000001717b820 */ /* 0x000fe20000400000 */
[----:B0-----:R-:W-:-:S05]  /*0340*/  FSEL R22, R24, 1, P1 ;  /* 0x3f80000018167808 */ /* 0x001fca0000800000 */
[----:B------:R-:W0:Y:S01]  /*0350*/  MUFU.RCP R15, R15 ;  /* 0x0000000f000f7308 */ /* 0x000e220000001000 */
[----:B------:R-:W-:Y:S01]  /*0360*/  FSEL R8, R24, 1, P2 ;  /* 0x3f80000018087808 */ /* 0x000fe20001000000 */
[----:B-1----:R-:W-:Y:S01]  /*0370*/  FMUL R14, R14, R23 ;  /* 0x000000170e0e7220 */ /* 0x002fe20000400000 */
[----:B------:R-:W-:Y:S01]  /*0380*/  @!P4 FMUL R22, R22, 16777216 ;  /* 0x4b8000001616c820 */ /* 0x000fe20000400000 */
[----:B-----5:R-:W-:Y:S02]  /*0390*/  FADD R23, -R16, R4 ;  /* 0x0000000410177221 */ /* 0x020fe40000000100 */
[----:B------:R-:W-:-:S04]  /*03a0*/  @!P5 FMUL R8, R8, 16777216 ;  /* 0x4b8000000808d820 */ /* 0x000fc80000400000 */
[----:B--2---:R-:W-:Y:S01]  /*03b0*/  FMUL R2, R2, R8 ;  /* 0x0000000802027220 */ /* 0x004fe20000400000 */
[----:B------:R-:W-:Y:S01]  /*03c0*/  FMUL R8, R14, R23 ;  /* 0x000000170e087220 */ /* 0x000fe20000400000 */
[----:B0-----:R-:W-:Y:S02]  /*03d0*/  FMUL R3, R15, R22 ;  /* 0x000000160f037220 */ /* 0x001fe40000400000 */
[----:B------:R-:W2:Y:S04]  /*03e0*/  LDG.E.EL.128 R20, desc[UR4][R20.64] ;  /* 0x0000000414147981 */ /* 0x000ea8000c2e1d00 */
[----:B------:R-:W2:Y:S01]  /*03f0*/  LDG.E.EL.128 R12, desc[UR4][R12.64] ;  /* 0x000000040c0c7981 */ /* 0x000ea2000c2e1d00 */
[----:B------:R-:W-:-:S04]  /*0400*/  FADD R27, R27, 9.9999997473787516356e-06 ;  /* 0x3727c5ac1b1b7421 */ /* 0x000fc80000000000 */
[----:B------:R-:W0:Y:S02]  /*0410*/  MUFU.SQRT R16, R27 ;  /* 0x0000001b00107308 */ /* 0x000e240000002000 */
[C---:B0-----:R-:W-:Y:S02]  /*0420*/  FSETP.GT.AND P0, PT, R16.reuse, 8.50705917302346158658e+37, PT ;  /* 0x7e8000001000780b */ /* 0x041fe40003f04000 */
[----:B------:R-:W-:-:S11]  /*0430*/  FSETP.GEU.AND P1, PT, R16, 1.175494350822287508e-38, PT ;  /* 0x008000001000780b */ /* 0x000fd60003f2e000 */
[----:B------:R-:W-:-:S04]  /*0440*/  @P0 FMUL R16, R16, 0.25 ;  /* 0x3e80000010100820 */ /* 0x000fc80000400000 */
[----:B------:R-:W-:Y:S01]  /*0450*/  @!P1 FMUL R16, R16, 16777216 ;  /* 0x4b80000010109820 */ /* 0x000fe20000400000 */
[----:B------:R-:W-:-:S05]  /*0460*/  FSEL R25, R24, 1, P0 ;  /* 0x3f80000018197808 */ /* 0x000fca0000000000 */
[----:B------:R-:W0:Y:S01]  /*0470*/  MUFU.RCP R16, R16 ;  /* 0x0000001000107308 */ /* 0x000e220000001000 */
[----:B------:R-:W-:Y:S01]  /*0480*/  @!P1 FMUL R25, R25, 16777216 ;  /* 0x4b80000019199820 */ /* 0x000fe20000400000 */
[----:B------:R-:W1:Y:S01]  /*0490*/  LDC.64 R26, c[0x0][0x248] ;  /* 0x00009200ff1a7b82 */ /* 0x000e620000000a00 */
[----:B------:R-:W-:Y:S02]  /*04a0*/  FADD R5, R5, R9 ;  /* 0x0000000905057221 */ /* 0x000fe40000000000 */
[----:B-1----:R1:W3:Y:S01]  /*04b0*/  LDG.E R9, desc[UR4][R26.64] ;  /* 0x000000041a097981 */ /* 0x0022e2000c1e1900 */
[----:B--2---:R-:W-:Y:S01]  /*04c0*/  FFMA R12, R20, R8, R12 ;  /* 0x00000008140c7223 */ /* 0x004fe2000000000c */
[----:B0-----:R-:W-:-:S03]  /*04d0*/  FMUL R8, R16, R25 ;  /* 0x0000001910087220 */ /* 0x001fc60000400000 */
[----:B------:R-:W0:Y:S02]  /*04e0*/  LDC.64 R24, c[0x0][0x240] ;  /* 0x00009000ff187b82 */ /* 0x000e240000000a00 */
[----:B0-----:R-:W-:-:S06]  /*04f0*/  IMAD.WIDE R24, R0, 0x4, R24 ;  /* 0x0000000400187825 */ /* 0x001fcc00078e0218 */
[----:B------:R-:W2:Y:S01]  /*0500*/  LDG.E.128 R24, desc[UR4][R24.64] ;  /* 0x0000000418187981 */ /* 0x000ea2000c1e1d00 */
[----:B------:R-:W-:Y:S01]  /*0510*/  FADD R6, R6, R10 ;  /* 0x0000000a06067221 */ /* 0x000fe20000000000 */
[----:B------:R-:W-:-:S03]  /*0520*/  FADD R16, -R17, R5 ;  /* 0x0000000511107221 */ /* 0x000fc60000000100 */
[----:B------:R-:W-:Y:S01]  /*0530*/  FADD R17, -R18, R6 ;  /* 0x0000000612117221 */ /* 0x000fe20000000100 */
[----:B------:R-:W-:Y:S01]  /*0540*/  FADD R7, R7, R11 ;  /* 0x0000000b07077221 */ /* 0x000fe20000000000 */
[----:B------:R-:W-:Y:S01]  /*0550*/  FMUL R16, R3, R16 ;  /* 0x0000001003107220 */ /* 0x000fe20000400000 */
[----:B------:R-:W0:Y:S01]  /*0560*/  LDC.64 R10, c[0x0][0x258] ;  /* 0x00009600ff0a7b82 */ /* 0x000e220000000a00 */
[----:B------:R-:W-:Y:S01]  /*0570*/  FMUL R17, R2, R17 ;  /* 0x0000001102117220 */ /* 0x000fe20000400000 */
[----:B------:R-:W-:-:S06]  /*0580*/  FADD R19, -R19, R7 ;  /* 0x0000000713137221 */ /* 0x000fcc0000000100 */
[----:B------:R-:W4:Y:S01]  /*0590*/  LDC.64 R2, c[0x0][0x250] ;  /* 0x00009400ff027b82 */ /* 0x000f220000000a00 */
[----:B------:R-:W-:Y:S01]  /*05a0*/  FMUL R8, R8, R19 ;  /* 0x0000001308087220 */ /* 0x000fe20000400000 */
[----:B------:R-:W-:Y:S01]  /*05b0*/  FFMA R16, R21, R16, R13 ;  /* 0x0000001015107223 */ /* 0x000fe2000000000d */
[----:B------:R-:W-:Y:S02]  /*05c0*/  FFMA R17, R22, R17, R14 ;  /* 0x0000001116117223 */ /* 0x000fe4000000000e */
[----:B------:R-:W-:Y:S01]  /*05d0*/  FFMA R8, R23, R8, R15 ;  /* 0x0000000817087223 */ /* 0x000fe2000000000f */
[----:B------:R-:W-:Y:S01]  /*05e0*/  STG.E.128 desc[UR4][R28.64], R4 ;  /* 0x000000041c007986 */ /* 0x000fe2000c101d04 */
[----:B----4-:R-:W-:Y:S01]  /*05f0*/  IMAD.WIDE R2, R0, 0x4, R2 ;  /* 0x0000000400027825 */ /* 0x010fe200078e0202 */
[----:B--2---:R-:W-:-:S03]  /*0600*/  FSETP.GT.AND P3, PT, R12, -R24, PT ;  /* 0x800000180c00720b */ /* 0x004fc60003f64000 */
[----:B------:R-:W-:Y:S01]  /*0610*/  FADD R24, R24, R12 ;  /* 0x0000000c18187221 */ /* 0x000fe20000000000 */
[----:B------:R-:W-:Y:S01]  /*0620*/  FSETP.GT.AND P2, PT, R16, -R25, PT ;  /* 0x800000191000720b */ /* 0x000fe20003f44000 */
[----:B------:R-:W-:Y:S01]  /*0630*/  FADD R25, R25, R16 ;  /* 0x0000001019197221 */ /* 0x000fe20000000000 */
[----:B------:R-:W-:Y:S01]  /*0640*/  FSETP.GT.AND P1, PT, R17, -R26, PT ;  /* 0x8000001a1100720b */ /* 0x000fe20003f24000 */
[----:B-1----:R-:W-:Y:S01]  /*0650*/  FADD R26, R26, R17 ;  /* 0x000000111a1a7221 */ /* 0x002fe20000000000 */
[----:B------:R-:W-:Y:S01]  /*0660*/  FSETP.GT.AND P0, PT, R8, -R27, PT ;  /* 0x8000001b0800720b */ /* 0x000fe20003f04000 */
[----:B------:R-:W-:Y:S01]  /*0670*/  FADD R27, R27, R8 ;  /* 0x000000081b1b7221 */ /* 0x000fe20000000000 */
[C---:B---3--:R-:W-:Y:S01]  /*0680*/  FMUL R15, R9.reuse, R24 ;  /* 0x00000018090f7220 */ /* 0x048fe20000400000 */
[C---:B------:R-:W-:Y:S01]  /*0690*/  FMUL R14, R9.reuse, R25 ;  /* 0x00000019090e7220 */ /* 0x040fe20000400000 */
[C---:B------:R-:W-:Y:S01]  /*06a0*/  FMUL R17, R9.reuse, R26 ;  /* 0x0000001a09117220 */ /* 0x040fe20000400000 */
[----:B------:R-:W-:Y:S01]  /*06b0*/  FMUL R16, R9, R27 ;  /* 0x0000001b09107220 */ /* 0x000fe20000400000 */
[----:B0-----:R-:W-:Y:S01]  /*06c0*/  IMAD.WIDE R12, R0, 0x4, R10 ;  /* 0x00000004000c7825 */ /* 0x001fe200078e020a */
[----:B------:R-:W-:-:S02]  /*06d0*/  FSEL R8, R24, R15, P3 ;  /* 0x0000000f18087208 */ /* 0x000fc40001800000 */
[----:B------:R-:W-:Y:S02]  /*06e0*/  FSEL R9, R25, R14, P2 ;  /* 0x0000000e19097208 */ /* 0x000fe40001000000 */
[----:B------:R-:W-:Y:S02]  /*06f0*/  FSEL R10, R26, R17, P1 ;  /* 0x000000111a0a7208 */ /* 0x000fe40000800000 */
[----:B------:R-:W-:Y:S01]  /*0700*/  FSEL R11, R27, R16, P0 ;  /* 0x000000101b0b7208 */ /* 0x000fe20000000000 */
[----:B------:R-:W-:Y:S04]  /*0710*/  STG.E.128 desc[UR4][R2.64], R24 ;  /* 0x0000001802007986 */ /* 0x000fe8000c101d04 */
[----:B------:R-:W-:Y:S01]  /*0720*/  STG.E.128 desc[UR4][R12.64], R8 ;  /* 0x000000080c007986 */ /* 0x000fe2000c101d04 */
[----:B------:R-:W-:Y:S05]  /*0730*/  EXIT ;  /* 0x000000000000794d */ /* 0x000fea0003800000 */
.L_x_0:
[----:B------:R-:W-:-:S00]  /*0740*/  BRA `(.L_x_0) ;  /* 0xfffffffc00fc7947 */ /* 0x000fc0000383ffff */
[----:B------:R-:W-:-:S00]  /*0750*/  NOP ;  /* 0x0000000000007918 */ /* 0x000fc00000000000 */
        /* <DEDUP_REMOVED lines=10> */
.L_x_1:


//--------------------- .nv.global.init           --------------------------
	.section	.nv.global.init,"aw",@progbits
.nv.global.init:
	.type		_$_str,@object
	.size		_$_str,(_$_str_$_2 - _$_str)
_$_str:
        /*0000*/ 	.byte	0x5f, 0x5f, 0x43, 0x55, 0x44, 0x41, 0x5f, 0x46, 0x54, 0x5a, 0x00
	.type		_$_str_$_2,@object
	.size		_$_str_$_2,(.L_1 - _$_str_$_2)
_$_str_$_2:
        /*000b*/ 	.byte	0x5f, 0x5f, 0x43, 0x55, 0x44, 0x41, 0x5f, 0x50, 0x52, 0x45, 0x43, 0x5f, 0x53, 0x51, 0x52, 0x54
        /*001b*/ 	.byte	0x00
.L_1:


//--------------------- .nv.constant0.triton_poi_fused__native_batch_norm_legit_no_training__prelu_kernel_add_convolution_31 --------------------------
	.section	.nv.constant0.triton_poi_fused__native_batch_norm_legit_no_training__prelu_kernel_add_convolution_31,"a",@progbits
	.sectionflags	@""
	.align	4
.nv.constant0.triton_poi_fused__native_batch_norm_legit_no_training__prelu_kernel_add_convolution_31:
	.zero		612
